//
// Generated by NVIDIA NVVM Compiler
//
// Compiler Build ID: CL-36424714
// Cuda compilation tools, release 13.0, V13.0.88
// Based on NVVM 20.0.0
//

.version 9.0
.target sm_100
.address_size 64

	// .globl	_Z10cuda_hellov
.extern .func  (.param .b32 func_retval0) vprintf
(
	.param .b64 vprintf_param_0,
	.param .b64 vprintf_param_1
)
;
.global .align 1 .b8 $str[13] = {72, 101, 108, 108, 111, 32, 87, 111, 114, 108, 100, 10};

.visible .entry _Z10cuda_hellov()
{
	.reg .b32 	%r<3>;
	.reg .b64 	%rd<3>;

	mov.u64 	%rd1, $str;
	cvta.global.u64 	%rd2, %rd1;
	{ // callseq 0, 0
	.param .b64 param0;
	st.param.b64 	[param0], %rd2;
	.param .b64 param1;
	st.param.b64 	[param1], 0;
	.param .b32 retval0;
	call.uni (retval0), 
	vprintf, 
	(
	param0, 
	param1
	);
	ld.param.b32 	%r1, [retval0];
	} // callseq 0
	ret;

}


// ===== COMPILED SASS (sm_100) =====

	.target	sm_100

	.elftype	@"ET_EXEC"


//--------------------- .note.nv.tkinfo           --------------------------
	.section	.note.nv.tkinfo,"",@"SHT_NOTE"
	.sectionflags	@"SHF_NOTE_NV_TKINFO"
	.tkinfo
        /*0018*/ 	.word	0x00000002
        /*0030*/ 	.string	""
        /*0030*/ 	.string	"ptxas"
        /*0030*/ 	.string	"Cuda compilation tools, release 13.0, V13.0.88"
        /*0030*/ 	.string	"Build cuda_13.0.r13.0/compiler.36424714_0"
        /*0030*/ 	.string	"-arch sm_100 -m 64 "



//--------------------- .note.nv.cuinfo           --------------------------
	.section	.note.nv.cuinfo,"",@"SHT_NOTE"
	.sectionflags	@"SHF_NOTE_NV_CUINFO"
        /*0018*/ 	.short	0x0002
        /*001a*/ 	.short	0x0064
        /*001c*/ 	.short	0x0082
	.zero		2


//--------------------- .nv.info                  --------------------------
	.section	.nv.info,"",@"SHT_CUDA_INFO"
	.align	4


	//----- nvinfo : EIATTR_REGCOUNT
	.align		4
        /*0000*/ 	.byte	0x04, 0x2f
        /*0002*/ 	.short	(.L_2 - .L_1)
	.align		4
.L_1:
        /*0004*/ 	.word	index@(_Z10cuda_hellov)
        /*0008*/ 	.word	0x00000018


	//----- nvinfo : EIATTR_FRAME_SIZE
	.align		4
.L_2:
        /*000c*/ 	.byte	0x04, 0x11
        /*000e*/ 	.short	(.L_4 - .L_3)
	.align		4
.L_3:
        /*0010*/ 	.word	index@(_Z10cuda_hellov)
        /*0014*/ 	.word	0x00000000


	//----- nvinfo : EIATTR_MIN_STACK_SIZE
	.align		4
.L_4:
        /*0018*/ 	.byte	0x04, 0x12
        /*001a*/ 	.short	(.L_6 - .L_5)
	.align		4
.L_5:
        /*001c*/ 	.word	index@(_Z10cuda_hellov)
        /*0020*/ 	.word	0x00000000
.L_6:


//--------------------- .nv.compat                --------------------------
	.section	.nv.compat,"",@"SHT_CUDA_COMPAT_INFO"
	.align	4
        /*0000*/ 	.byte	0x02, 0x09, 0x00, 0x00, 0x02, 0x02, 0x01, 0x00, 0x02, 0x05, 0x05, 0x00, 0x03, 0x07, 0x01, 0x01
        /*0010*/ 	.byte	0x02, 0x03, 0x00, 0x00, 0x02, 0x06, 0x01, 0x00, 0x04, 0x0b, 0x08, 0x00, 0x09, 0x00, 0x00, 0x00
        /*0020*/ 	.byte	0x00, 0x00, 0x00, 0x00


//--------------------- .nv.info._Z10cuda_hellov  --------------------------
	.section	.nv.info._Z10cuda_hellov,"",@"SHT_CUDA_INFO"
	.sectionflags	@""
	.align	4


	//----- nvinfo : EIATTR_CUDA_API_VERSION
	.align		4
        /*0000*/ 	.byte	0x04, 0x37
        /*0002*/ 	.short	(.L_8 - .L_7)
.L_7:
        /*0004*/ 	.word	0x00000082


	//----- nvinfo : EIATTR_SPARSE_MMA_MASK
	.align		4
.L_8:
        /*0008*/ 	.byte	0x03, 0x50
        /*000a*/ 	.short	0x0000


	//----- nvinfo : EIATTR_MAXREG_COUNT
	.align		4
        /*000c*/ 	.byte	0x03, 0x1b
        /*000e*/ 	.short	0x00ff


	//----- nvinfo : EIATTR_EXTERNS
	.align		4
        /*0010*/ 	.byte	0x04, 0x0f
        /*0012*/ 	.short	(.L_10 - .L_9)


	//   ....[0]....
	.align		4
.L_9:
        /*0014*/ 	.word	index@(vprintf)


	//----- nvinfo : EIATTR_MERCURY_ISA_VERSION
	.align		4
.L_10:
        /*0018*/ 	.byte	0x03, 0x5f
        /*001a*/ 	.short	0x0101


	//----- nvinfo : EIATTR_VRC_CTA_INIT_COUNT
	.align		4
        /*001c*/ 	.byte	0x02, 0x4a
	.zero		1
	.zero		1


	//----- nvinfo : EIATTR_SYSCALL_OFFSETS
	.align		4
        /*0020*/ 	.byte	0x04, 0x46
        /*0022*/ 	.short	(.L_12 - .L_11)


	//   ....[0]....
.L_11:
        /*0024*/ 	.word	0x00000080


	//----- nvinfo : EIATTR_EXIT_INSTR_OFFSETS
	.align		4
.L_12:
        /*0028*/ 	.byte	0x04, 0x1c
        /*002a*/ 	.short	(.L_14 - .L_13)


	//   ....[0]....
.L_13:
        /*002c*/ 	.word	0x00000090


	//----- nvinfo : EIATTR_SW_WAR
	.align		4
.L_14:
        /*0030*/ 	.byte	0x04, 0x36
        /*0032*/ 	.short	(.L_16 - .L_15)
.L_15:
        /*0034*/ 	.word	0x00000008
.L_16:


//--------------------- .nv.callgraph             --------------------------
	.section	.nv.callgraph,"",@"SHT_CUDA_CALLGRAPH"
	.align	4
	.sectionentsize	8
	.align		4
        /*0000*/ 	.word	0x00000000
	.align		4
        /*0004*/ 	.word	0xffffffff
	.align		4
        /*0008*/ 	.word	index@(_Z10cuda_hellov)
	.align		4
        /*000c*/ 	.word	index@(vprintf)
	.align		4
        /*0010*/ 	.word	0x00000000
	.align		4
        /*0014*/ 	.word	0xfffffffe
	.align		4
        /*0018*/ 	.word	0x00000000
	.align		4
        /*001c*/ 	.word	0xfffffffd
	.align		4
        /*0020*/ 	.word	0x00000000
	.align		4
        /*0024*/ 	.word	0xfffffffc


//--------------------- .nv.constant4             --------------------------
	.section	.nv.constant4,"a",@progbits
	.align	8
	.align		8
.nv.constant4:
        /*0000*/ 	.dword	vprintf
	.align		8
        /*0008*/ 	.dword	$str


//--------------------- .text._Z10cuda_hellov     --------------------------
	.section	.text._Z10cuda_hellov,"ax",@progbits
	.align	128
        .global         _Z10cuda_hellov
        .type           _Z10cuda_hellov,@function
        .size           _Z10cuda_hellov,(.L_x_2 - _Z10cuda_hellov)
        .other          _Z10cuda_hellov,@"STO_CUDA_ENTRY STV_DEFAULT"
_Z10cuda_hellov:
.text._Z10cuda_hellov:
[----:B------:R-:W0:Y:S01]  /*0000*/  LDC R1, c[0x0][0x37c] ;  /* 0x0000df00ff017b82 */ /* 0x000e220000000800 */
[----:B------:R-:W-:Y:S01]  /*0010*/  MOV R0, 0x0 ;  /* 0x0000000000007802 */ /* 0x000fe20000000f00 */
[----:B------:R-:W1:Y:S01]  /*0020*/  LDCU.64 UR4, c[0x4][0x8] ;  /* 0x01000100ff0477ac */ /* 0x000e620008000a00 */
[----:B------:R-:W-:-:S05]  /*0030*/  CS2R R6, SRZ ;  /* 0x0000000000067805 */ /* 0x000fca000001ff00 */
[----:B------:R2:W3:Y:S01]  /*0040*/  LDC.64 R2, c[0x4][R0] ;  /* 0x0100000000027b82 */ /* 0x0004e20000000a00 */
[----:B-1----:R-:W-:Y:S02]  /*0050*/  IMAD.U32 R4, RZ, RZ, UR4 ;  /* 0x00000004ff047e24 */ /* 0x002fe4000f8e00ff */
[----:B--2---:R-:W-:-:S07]  /*0060*/  IMAD.U32 R5, RZ, RZ, UR5 ;  /* 0x00000005ff057e24 */ /* 0x004fce000f8e00ff */
[----:B------:R-:W-:-:S07]  /*0070*/  LEPC R20, `(.L_x_0) ;  /* 0x000000001014794e */ /* 0x000fce0000000000 */
[----:B0--3--:R-:W-:Y:S05]  /*0080*/  CALL.ABS.NOINC R2 ;  /* 0x0000000002007343 */ /* 0x009fea0003c00000 */
.L_x_0:
[----:B------:R-:W-:Y:S05]  /*0090*/  EXIT ;  /* 0x000000000000794d */ /* 0x000fea0003800000 */
.L_x_1:
[----:B------:R-:W-:-:S00]  /*00a0*/  BRA `(.L_x_1) ;  /* 0xfffffffc00fc7947 */ /* 0x000fc0000383ffff */
[----:B------:R-:W-:-:S00]  /*00b0*/  NOP ;  /* 0x0000000000007918 */ /* 0x000fc00000000000 */
        /* <DEDUP_REMOVED lines=12> */
.L_x_2:


//--------------------- .nv.global.init           --------------------------
	.section	.nv.global.init,"aw",@progbits
.nv.global.init:
	.type		$str,@object
	.size		$str,(.L_0 - $str)
$str:
        /*0000*/ 	.byte	0x48, 0x65, 0x6c, 0x6c, 0x6f, 0x20, 0x57, 0x6f, 0x72, 0x6c, 0x64, 0x0a, 0x00
.L_0:


//--------------------- .nv.shared.reserved.0     --------------------------
	.section	.nv.shared.reserved.0,"aw",@nobits
	.weak		__nv_reservedSMEM_offset_0_alias
	.size		__nv_reservedSMEM_offset_0_alias, 0, 64
	.other		__nv_reservedSMEM_offset_0_alias,@"STO_CUDA_RESERVED_SHARED STV_DEFAULT"
__nv_reservedSMEM_offset_0_alias:
	.zero		0
	.zero		64


//--------------------- .nv.constant0._Z10cuda_hellov --------------------------
	.section	.nv.constant0._Z10cuda_hellov,"a",@progbits
	.sectionflags	@""
	.align	4
.nv.constant0._Z10cuda_hellov:
	.zero		896


//--------------------- SYMBOLS --------------------------

	.type		.nv.reservedSmem.offset0,@object
	.size		.nv.reservedSmem.offset0,0x4
	.type		vprintf,@function
